//
// Generated by NVIDIA NVVM Compiler
//
// Compiler Build ID: CL-36424714
// Cuda compilation tools, release 13.0, V13.0.88
// Based on NVVM 20.0.0
//

.version 9.0
.target sm_100
.address_size 64

	// .globl	_Z12addOneKernelPii

.visible .entry _Z12addOneKernelPii(
	.param .u64 .ptr .align 1 _Z12addOneKernelPii_param_0,
	.param .u32 _Z12addOneKernelPii_param_1
)
{
	.reg .pred 	%p<2>;
	.reg .b32 	%r<8>;
	.reg .b64 	%rd<5>;

	ld.param.u64 	%rd1, [_Z12addOneKernelPii_param_0];
	ld.param.u32 	%r2, [_Z12addOneKernelPii_param_1];
	mov.u32 	%r3, %ctaid.x;
	mov.u32 	%r4, %ntid.x;
	mov.u32 	%r5, %tid.x;
	mad.lo.s32 	%r1, %r3, %r4, %r5;
	setp.ge.s32 	%p1, %r1, %r2;
	@%p1 bra 	$L__BB0_2;
	cvta.to.global.u64 	%rd2, %rd1;
	mul.wide.s32 	%rd3, %r1, 4;
	add.s64 	%rd4, %rd2, %rd3;
	ld.global.u32 	%r6, [%rd4];
	add.s32 	%r7, %r6, 1;
	st.global.u32 	[%rd4], %r7;
$L__BB0_2:
	ret;

}


// ===== COMPILED SASS (sm_100) =====

	.target	sm_100

	.elftype	@"ET_EXEC"


//--------------------- .note.nv.tkinfo           --------------------------
	.section	.note.nv.tkinfo,"",@"SHT_NOTE"
	.sectionflags	@"SHF_NOTE_NV_TKINFO"
	.tkinfo
        /*0018*/ 	.word	0x00000002
        /*0030*/ 	.string	""
        /*0030*/ 	.string	"ptxas"
        /*0030*/ 	.string	"Cuda compilation tools, release 13.0, V13.0.88"
        /*0030*/ 	.string	"Build cuda_13.0.r13.0/compiler.36424714_0"
        /*0030*/ 	.string	"-arch sm_100 -m 64 "



//--------------------- .note.nv.cuinfo           --------------------------
	.section	.note.nv.cuinfo,"",@"SHT_NOTE"
	.sectionflags	@"SHF_NOTE_NV_CUINFO"
        /*0018*/ 	.short	0x0002
        /*001a*/ 	.short	0x0064
        /*001c*/ 	.short	0x0082
	.zero		2


//--------------------- .nv.info                  --------------------------
	.section	.nv.info,"",@"SHT_CUDA_INFO"
	.align	4


	//----- nvinfo : EIATTR_REGCOUNT
	.align		4
        /*0000*/ 	.byte	0x04, 0x2f
        /*0002*/ 	.short	(.L_1 - .L_0)
	.align		4
.L_0:
        /*0004*/ 	.word	index@(_Z12addOneKernelPii)
        /*0008*/ 	.word	0x00000008


	//----- nvinfo : EIATTR_FRAME_SIZE
	.align		4
.L_1:
        /*000c*/ 	.byte	0x04, 0x11
        /*000e*/ 	.short	(.L_3 - .L_2)
	.align		4
.L_2:
        /*0010*/ 	.word	index@(_Z12addOneKernelPii)
        /*0014*/ 	.word	0x00000000


	//----- nvinfo : EIATTR_MIN_STACK_SIZE
	.align		4
.L_3:
        /*0018*/ 	.byte	0x04, 0x12
        /*001a*/ 	.short	(.L_5 - .L_4)
	.align		4
.L_4:
        /*001c*/ 	.word	index@(_Z12addOneKernelPii)
        /*0020*/ 	.word	0x00000000
.L_5:


//--------------------- .nv.compat                --------------------------
	.section	.nv.compat,"",@"SHT_CUDA_COMPAT_INFO"
	.align	4
        /*0000*/ 	.byte	0x02, 0x09, 0x00, 0x00, 0x02, 0x02, 0x01, 0x00, 0x02, 0x05, 0x05, 0x00, 0x03, 0x07, 0x01, 0x01
        /*0010*/ 	.byte	0x02, 0x03, 0x00, 0x00, 0x02, 0x06, 0x01, 0x00, 0x04, 0x0b, 0x08, 0x00, 0x09, 0x00, 0x00, 0x00
        /*0020*/ 	.byte	0x00, 0x00, 0x00, 0x00


//--------------------- .nv.info._Z12addOneKernelPii --------------------------
	.section	.nv.info._Z12addOneKernelPii,"",@"SHT_CUDA_INFO"
	.sectionflags	@""
	.align	4


	//----- nvinfo : EIATTR_CUDA_API_VERSION
	.align		4
        /*0000*/ 	.byte	0x04, 0x37
        /*0002*/ 	.short	(.L_7 - .L_6)
.L_6:
        /*0004*/ 	.word	0x00000082


	//----- nvinfo : EIATTR_KPARAM_INFO
	.align		4
.L_7:
        /*0008*/ 	.byte	0x04, 0x17
        /*000a*/ 	.short	(.L_9 - .L_8)
.L_8:
        /*000c*/ 	.word	0x00000000
        /*0010*/ 	.short	0x0001
        /*0012*/ 	.short	0x0008
        /*0014*/ 	.byte	0x00, 0xf0, 0x11, 0x00


	//----- nvinfo : EIATTR_KPARAM_INFO
	.align		4
.L_9:
        /*0018*/ 	.byte	0x04, 0x17
        /*001a*/ 	.short	(.L_11 - .L_10)
.L_10:
        /*001c*/ 	.word	0x00000000
        /*0020*/ 	.short	0x0000
        /*0022*/ 	.short	0x0000
        /*0024*/ 	.byte	0x00, 0xf5, 0x21, 0x00


	//----- nvinfo : EIATTR_SPARSE_MMA_MASK
	.align		4
.L_11:
        /*0028*/ 	.byte	0x03, 0x50
        /*002a*/ 	.short	0x0000


	//----- nvinfo : EIATTR_MAXREG_COUNT
	.align		4
        /*002c*/ 	.byte	0x03, 0x1b
        /*002e*/ 	.short	0x00ff


	//----- nvinfo : EIATTR_MERCURY_ISA_VERSION
	.align		4
        /*0030*/ 	.byte	0x03, 0x5f
        /*0032*/ 	.short	0x0101


	//----- nvinfo : EIATTR_VRC_CTA_INIT_COUNT
	.align		4
        /*0034*/ 	.byte	0x02, 0x4a
	.zero		1
	.zero		1


	//----- nvinfo : EIATTR_EXIT_INSTR_OFFSETS
	.align		4
        /*0038*/ 	.byte	0x04, 0x1c
        /*003a*/ 	.short	(.L_13 - .L_12)


	//   ....[0]....
.L_12:
        /*003c*/ 	.word	0x00000070


	//   ....[1]....
        /*0040*/ 	.word	0x000000e0


	//----- nvinfo : EIATTR_CBANK_PARAM_SIZE
	.align		4
.L_13:
        /*0044*/ 	.byte	0x03, 0x19
        /*0046*/ 	.short	0x000c


	//----- nvinfo : EIATTR_PARAM_CBANK
	.align		4
        /*0048*/ 	.byte	0x04, 0x0a
        /*004a*/ 	.short	(.L_15 - .L_14)
	.align		4
.L_14:
        /*004c*/ 	.word	index@(.nv.constant0._Z12addOneKernelPii)
        /*0050*/ 	.short	0x0380
        /*0052*/ 	.short	0x000c


	//----- nvinfo : EIATTR_SW_WAR
	.align		4
.L_15:
        /*0054*/ 	.byte	0x04, 0x36
        /*0056*/ 	.short	(.L_17 - .L_16)
.L_16:
        /*0058*/ 	.word	0x00000008
.L_17:


//--------------------- .nv.callgraph             --------------------------
	.section	.nv.callgraph,"",@"SHT_CUDA_CALLGRAPH"
	.align	4
	.sectionentsize	8
	.align		4
        /*0000*/ 	.word	0x00000000
	.align		4
        /*0004*/ 	.word	0xffffffff
	.align		4
        /*0008*/ 	.word	0x00000000
	.align		4
        /*000c*/ 	.word	0xfffffffe
	.align		4
        /*0010*/ 	.word	0x00000000
	.align		4
        /*0014*/ 	.word	0xfffffffd
	.align		4
        /*0018*/ 	.word	0x00000000
	.align		4
        /*001c*/ 	.word	0xfffffffc


//--------------------- .text._Z12addOneKernelPii --------------------------
	.section	.text._Z12addOneKernelPii,"ax",@progbits
	.align	128
        .global         _Z12addOneKernelPii
        .type           _Z12addOneKernelPii,@function
        .size           _Z12addOneKernelPii,(.L_x_1 - _Z12addOneKernelPii)
        .other          _Z12addOneKernelPii,@"STO_CUDA_ENTRY STV_DEFAULT"
_Z12addOneKernelPii:
.text._Z12addOneKernelPii:
[----:B------:R-:W-:Y:S01]  /*0000*/  LDC R1, c[0x0][0x37c] ;  /* 0x0000df00ff017b82 */ /* 0x000fe20000000800 */
[----:B------:R-:W0:Y:S07]  /*0010*/  S2R R0, SR_TID.X ;  /* 0x0000000000007919 */ /* 0x000e2e0000002100 */
[----:B------:R-:W0:Y:S01]  /*0020*/  S2UR UR4, SR_CTAID.X ;  /* 0x00000000000479c3 */ /* 0x000e220000002500 */
[----:B------:R-:W1:Y:S07]  /*0030*/  LDCU UR5, c[0x0][0x388] ;  /* 0x00007100ff0577ac */ /* 0x000e6e0008000800 */
[----:B------:R-:W0:Y:S02]  /*0040*/  LDC R5, c[0x0][0x360] ;  /* 0x0000d800ff057b82 */ /* 0x000e240000000800 */
[----:B0-----:R-:W-:-:S05]  /*0050*/  IMAD R5, R5, UR4, R0 ;  /* 0x0000000405057c24 */ /* 0x001fca000f8e0200 */
[----:B-1----:R-:W-:-:S13]  /*0060*/  ISETP.GE.AND P0, PT, R5, UR5, PT ;  /* 0x0000000505007c0c */ /* 0x002fda000bf06270 */
[----:B------:R-:W-:Y:S05]  /*0070*/  @P0 EXIT ;  /* 0x000000000000094d */ /* 0x000fea0003800000 */
[----:B------:R-:W0:Y:S01]  /*0080*/  LDC.64 R2, c[0x0][0x380] ;  /* 0x0000e000ff027b82 */ /* 0x000e220000000a00 */
[----:B------:R-:W1:Y:S01]  /*0090*/  LDCU.64 UR4, c[0x0][0x358] ;  /* 0x00006b00ff0477ac */ /* 0x000e620008000a00 */
[----:B0-----:R-:W-:-:S05]  /*00a0*/  IMAD.WIDE R2, R5, 0x4, R2 ;  /* 0x0000000405027825 */ /* 0x001fca00078e0202 */
[----:B-1----:R-:W2:Y:S02]  /*00b0*/  LDG.E R0, desc[UR4][R2.64] ;  /* 0x0000000402007981 */ /* 0x002ea4000c1e1900 */
[----:B--2---:R-:W-:-:S05]  /*00c0*/  IADD3 R5, PT, PT, R0, 0x1, RZ ;  /* 0x0000000100057810 */ /* 0x004fca0007ffe0ff */
[----:B------:R-:W-:Y:S01]  /*00d0*/  STG.E desc[UR4][R2.64], R5 ;  /* 0x0000000502007986 */ /* 0x000fe2000c101904 */
[----:B------:R-:W-:Y:S05]  /*00e0*/  EXIT ;  /* 0x000000000000794d */ /* 0x000fea0003800000 */
.L_x_0:
[----:B------:R-:W-:-:S00]  /*00f0*/  BRA `(.L_x_0) ;  /* 0xfffffffc00fc7947 */ /* 0x000fc0000383ffff */
[----:B------:R-:W-:-:S00]  /*0100*/  NOP ;  /* 0x0000000000007918 */ /* 0x000fc00000000000 */
[----:B------:R-:W-:-:S00]  /*0110*/  NOP ;  /* 0x0000000000007918 */ /* 0x000fc00000000000 */
[----:B------:R-:W-:-:S00]  /*0120*/  NOP ;  /* 0x0000000000007918 */ /* 0x000fc00000000000 */
[----:B------:R-:W-:-:S00]  /*0130*/  NOP ;  /* 0x0000000000007918 */ /* 0x000fc00000000000 */
[----:B------:R-:W-:-:S00]  /*0140*/  NOP ;  /* 0x0000000000007918 */ /* 0x000fc00000000000 */
[----:B------:R-:W-:-:S00]  /*0150*/  NOP ;  /* 0x0000000000007918 */ /* 0x000fc00000000000 */
[----:B------:R-:W-:-:S00]  /*0160*/  NOP ;  /* 0x0000000000007918 */ /* 0x000fc00000000000 */
[----:B------:R-:W-:-:S00]  /*0170*/  NOP ;  /* 0x0000000000007918 */ /* 0x000fc00000000000 */
.L_x_1:


//--------------------- .nv.shared.reserved.0     --------------------------
	.section	.nv.shared.reserved.0,"aw",@nobits
	.weak		__nv_reservedSMEM_offset_0_alias
	.size		__nv_reservedSMEM_offset_0_alias, 0, 64
	.other		__nv_reservedSMEM_offset_0_alias,@"STO_CUDA_RESERVED_SHARED STV_DEFAULT"
__nv_reservedSMEM_offset_0_alias:
	.zero		0
	.zero		64


//--------------------- .nv.constant0._Z12addOneKernelPii --------------------------
	.section	.nv.constant0._Z12addOneKernelPii,"a",@progbits
	.sectionflags	@""
	.align	4
.nv.constant0._Z12addOneKernelPii:
	.zero		908


//--------------------- SYMBOLS --------------------------

	.type		.nv.reservedSmem.offset0,@object
	.size		.nv.reservedSmem.offset0,0x4
